//
// Generated by NVIDIA NVVM Compiler
//
// Compiler Build ID: CL-36424714
// Cuda compilation tools, release 13.0, V13.0.88
// Based on NVVM 20.0.0
//

.version 9.0
.target sm_100
.address_size 64

	// .globl	_Z9calculatev
.extern .func  (.param .b32 func_retval0) vprintf
(
	.param .b64 vprintf_param_0,
	.param .b64 vprintf_param_1
)
;
.global .align 1 .b8 $str[5] = {116, 101, 115, 116};

.visible .entry _Z9calculatev()
{
	.reg .b32 	%r<3>;
	.reg .b64 	%rd<3>;

	mov.u64 	%rd1, $str;
	cvta.global.u64 	%rd2, %rd1;
	{ // callseq 0, 0
	.param .b64 param0;
	st.param.b64 	[param0], %rd2;
	.param .b64 param1;
	st.param.b64 	[param1], 0;
	.param .b32 retval0;
	call.uni (retval0), 
	vprintf, 
	(
	param0, 
	param1
	);
	ld.param.b32 	%r1, [retval0];
	} // callseq 0
	ret;

}


// ===== COMPILED SASS (sm_100) =====

	.target	sm_100

	.elftype	@"ET_EXEC"


//--------------------- .note.nv.tkinfo           --------------------------
	.section	.note.nv.tkinfo,"",@"SHT_NOTE"
	.sectionflags	@"SHF_NOTE_NV_TKINFO"
	.tkinfo
        /*0018*/ 	.word	0x00000002
        /*0030*/ 	.string	""
        /*0030*/ 	.string	"ptxas"
        /*0030*/ 	.string	"Cuda compilation tools, release 13.0, V13.0.88"
        /*0030*/ 	.string	"Build cuda_13.0.r13.0/compiler.36424714_0"
        /*0030*/ 	.string	"-arch sm_100 -m 64 "



//--------------------- .note.nv.cuinfo           --------------------------
	.section	.note.nv.cuinfo,"",@"SHT_NOTE"
	.sectionflags	@"SHF_NOTE_NV_CUINFO"
        /*0018*/ 	.short	0x0002
        /*001a*/ 	.short	0x0064
        /*001c*/ 	.short	0x0082
	.zero		2


//--------------------- .nv.info                  --------------------------
	.section	.nv.info,"",@"SHT_CUDA_INFO"
	.align	4


	//----- nvinfo : EIATTR_REGCOUNT
	.align		4
        /*0000*/ 	.byte	0x04, 0x2f
        /*0002*/ 	.short	(.L_2 - .L_1)
	.align		4
.L_1:
        /*0004*/ 	.word	index@(_Z9calculatev)
        /*0008*/ 	.word	0x00000018


	//----- nvinfo : EIATTR_FRAME_SIZE
	.align		4
.L_2:
        /*000c*/ 	.byte	0x04, 0x11
        /*000e*/ 	.short	(.L_4 - .L_3)
	.align		4
.L_3:
        /*0010*/ 	.word	index@(_Z9calculatev)
        /*0014*/ 	.word	0x00000000


	//----- nvinfo : EIATTR_MIN_STACK_SIZE
	.align		4
.L_4:
        /*0018*/ 	.byte	0x04, 0x12
        /*001a*/ 	.short	(.L_6 - .L_5)
	.align		4
.L_5:
        /*001c*/ 	.word	index@(_Z9calculatev)
        /*0020*/ 	.word	0x00000000
.L_6:


//--------------------- .nv.compat                --------------------------
	.section	.nv.compat,"",@"SHT_CUDA_COMPAT_INFO"
	.align	4
        /*0000*/ 	.byte	0x02, 0x09, 0x00, 0x00, 0x02, 0x02, 0x01, 0x00, 0x02, 0x05, 0x05, 0x00, 0x03, 0x07, 0x01, 0x01
        /*0010*/ 	.byte	0x02, 0x03, 0x00, 0x00, 0x02, 0x06, 0x01, 0x00, 0x04, 0x0b, 0x08, 0x00, 0x09, 0x00, 0x00, 0x00
        /*0020*/ 	.byte	0x00, 0x00, 0x00, 0x00


//--------------------- .nv.info._Z9calculatev    --------------------------
	.section	.nv.info._Z9calculatev,"",@"SHT_CUDA_INFO"
	.sectionflags	@""
	.align	4


	//----- nvinfo : EIATTR_CUDA_API_VERSION
	.align		4
        /*0000*/ 	.byte	0x04, 0x37
        /*0002*/ 	.short	(.L_8 - .L_7)
.L_7:
        /*0004*/ 	.word	0x00000082


	//----- nvinfo : EIATTR_SPARSE_MMA_MASK
	.align		4
.L_8:
        /*0008*/ 	.byte	0x03, 0x50
        /*000a*/ 	.short	0x0000


	//----- nvinfo : EIATTR_MAXREG_COUNT
	.align		4
        /*000c*/ 	.byte	0x03, 0x1b
        /*000e*/ 	.short	0x00ff


	//----- nvinfo : EIATTR_EXTERNS
	.align		4
        /*0010*/ 	.byte	0x04, 0x0f
        /*0012*/ 	.short	(.L_10 - .L_9)


	//   ....[0]....
	.align		4
.L_9:
        /*0014*/ 	.word	index@(vprintf)


	//----- nvinfo : EIATTR_MERCURY_ISA_VERSION
	.align		4
.L_10:
        /*0018*/ 	.byte	0x03, 0x5f
        /*001a*/ 	.short	0x0101


	//----- nvinfo : EIATTR_VRC_CTA_INIT_COUNT
	.align		4
        /*001c*/ 	.byte	0x02, 0x4a
	.zero		1
	.zero		1


	//----- nvinfo : EIATTR_SYSCALL_OFFSETS
	.align		4
        /*0020*/ 	.byte	0x04, 0x46
        /*0022*/ 	.short	(.L_12 - .L_11)


	//   ....[0]....
.L_11:
        /*0024*/ 	.word	0x00000080


	//----- nvinfo : EIATTR_EXIT_INSTR_OFFSETS
	.align		4
.L_12:
        /*0028*/ 	.byte	0x04, 0x1c
        /*002a*/ 	.short	(.L_14 - .L_13)


	//   ....[0]....
.L_13:
        /*002c*/ 	.word	0x00000090


	//----- nvinfo : EIATTR_SW_WAR
	.align		4
.L_14:
        /*0030*/ 	.byte	0x04, 0x36
        /*0032*/ 	.short	(.L_16 - .L_15)
.L_15:
        /*0034*/ 	.word	0x00000008
.L_16:


//--------------------- .nv.callgraph             --------------------------
	.section	.nv.callgraph,"",@"SHT_CUDA_CALLGRAPH"
	.align	4
	.sectionentsize	8
	.align		4
        /*0000*/ 	.word	0x00000000
	.align		4
        /*0004*/ 	.word	0xffffffff
	.align		4
        /*0008*/ 	.word	index@(_Z9calculatev)
	.align		4
        /*000c*/ 	.word	index@(vprintf)
	.align		4
        /*0010*/ 	.word	0x00000000
	.align		4
        /*0014*/ 	.word	0xfffffffe
	.align		4
        /*0018*/ 	.word	0x00000000
	.align		4
        /*001c*/ 	.word	0xfffffffd
	.align		4
        /*0020*/ 	.word	0x00000000
	.align		4
        /*0024*/ 	.word	0xfffffffc


//--------------------- .nv.constant4             --------------------------
	.section	.nv.constant4,"a",@progbits
	.align	8
	.align		8
.nv.constant4:
        /*0000*/ 	.dword	vprintf
	.align		8
        /*0008*/ 	.dword	$str


//--------------------- .text._Z9calculatev       --------------------------
	.section	.text._Z9calculatev,"ax",@progbits
	.align	128
        .global         _Z9calculatev
        .type           _Z9calculatev,@function
        .size           _Z9calculatev,(.L_x_2 - _Z9calculatev)
        .other          _Z9calculatev,@"STO_CUDA_ENTRY STV_DEFAULT"
_Z9calculatev:
.text._Z9calculatev:
[----:B------:R-:W0:Y:S01]  /*0000*/  LDC R1, c[0x0][0x37c] ;  /* 0x0000df00ff017b82 */ /* 0x000e220000000800 */
[----:B------:R-:W-:Y:S01]  /*0010*/  MOV R0, 0x0 ;  /* 0x0000000000007802 */ /* 0x000fe20000000f00 */
[----:B------:R-:W1:Y:S01]  /*0020*/  LDCU.64 UR4, c[0x4][0x8] ;  /* 0x01000100ff0477ac */ /* 0x000e620008000a00 */
[----:B------:R-:W-:-:S05]  /*0030*/  CS2R R6, SRZ ;  /* 0x0000000000067805 */ /* 0x000fca000001ff00 */
[----:B------:R2:W3:Y:S01]  /*0040*/  LDC.64 R2, c[0x4][R0] ;  /* 0x0100000000027b82 */ /* 0x0004e20000000a00 */
[----:B-1----:R-:W-:Y:S02]  /*0050*/  IMAD.U32 R4, RZ, RZ, UR4 ;  /* 0x00000004ff047e24 */ /* 0x002fe4000f8e00ff */
[----:B--2---:R-:W-:-:S07]  /*0060*/  IMAD.U32 R5, RZ, RZ, UR5 ;  /* 0x00000005ff057e24 */ /* 0x004fce000f8e00ff */
[----:B------:R-:W-:-:S07]  /*0070*/  LEPC R20, `(.L_x_0) ;  /* 0x000000001014794e */ /* 0x000fce0000000000 */
[----:B0--3--:R-:W-:Y:S05]  /*0080*/  CALL.ABS.NOINC R2 ;  /* 0x0000000002007343 */ /* 0x009fea0003c00000 */
.L_x_0:
[----:B------:R-:W-:Y:S05]  /*0090*/  EXIT ;  /* 0x000000000000794d */ /* 0x000fea0003800000 */
.L_x_1:
[----:B------:R-:W-:-:S00]  /*00a0*/  BRA `(.L_x_1) ;  /* 0xfffffffc00fc7947 */ /* 0x000fc0000383ffff */
[----:B------:R-:W-:-:S00]  /*00b0*/  NOP ;  /* 0x0000000000007918 */ /* 0x000fc00000000000 */
        /* <DEDUP_REMOVED lines=12> */
.L_x_2:


//--------------------- .nv.global.init           --------------------------
	.section	.nv.global.init,"aw",@progbits
.nv.global.init:
	.type		$str,@object
	.size		$str,(.L_0 - $str)
$str:
        /*0000*/ 	.byte	0x74, 0x65, 0x73, 0x74, 0x00
.L_0:


//--------------------- .nv.shared.reserved.0     --------------------------
	.section	.nv.shared.reserved.0,"aw",@nobits
	.weak		__nv_reservedSMEM_offset_0_alias
	.size		__nv_reservedSMEM_offset_0_alias, 0, 64
	.other		__nv_reservedSMEM_offset_0_alias,@"STO_CUDA_RESERVED_SHARED STV_DEFAULT"
__nv_reservedSMEM_offset_0_alias:
	.zero		0
	.zero		64


//--------------------- .nv.constant0._Z9calculatev --------------------------
	.section	.nv.constant0._Z9calculatev,"a",@progbits
	.sectionflags	@""
	.align	4
.nv.constant0._Z9calculatev:
	.zero		896


//--------------------- SYMBOLS --------------------------

	.type		.nv.reservedSmem.offset0,@object
	.size		.nv.reservedSmem.offset0,0x4
	.type		vprintf,@function
